	.headerflags	@"EF_CUDA_TEXMODE_UNIFIED EF_CUDA_64BIT_ADDRESS EF_CUDA_ACCELERATORS EF_CUDA_SM90 EF_CUDA_VIRTUAL_SM(EF_CUDA_SM90)"
	.elftype	@"ET_EXEC"


//--------------------- .nv.info                  --------------------------
	.section	.nv.info,"",@"SHT_CUDA_INFO"
	.align	4


	//----- nvinfo : EIATTR_REGCOUNT
	.align		4
        /*0000*/ 	.byte	0x04, 0x2f
        /*0002*/ 	.short	(.L_3 - .L_2)
	.align		4
.L_2:
        /*0004*/ 	.word	index@(triton_poi_fused__native_batch_norm_legit_no_training_22)
        /*0008*/ 	.word	0x00000010


	//----- nvinfo : EIATTR_MIN_STACK_SIZE
	.align		4
.L_3:
        /*000c*/ 	.byte	0x04, 0x12
        /*000e*/ 	.short	(.L_5 - .L_4)
	.align		4
.L_4:
        /*0010*/ 	.word	index@(triton_poi_fused__native_batch_norm_legit_no_training_22)
        /*0014*/ 	.word	0x00000000


	//----- nvinfo : EIATTR_FRAME_SIZE
	.align		4
.L_5:
        /*0018*/ 	.byte	0x04, 0x11
        /*001a*/ 	.short	(.L_7 - .L_6)
	.align		4
.L_6:
        /*001c*/ 	.word	index@(triton_poi_fused__native_batch_norm_legit_no_training_22)
        /*0020*/ 	.word	0x00000000


	//----- nvinfo : EIATTR_MIN_STACK_SIZE
	.align		4
.L_7:
        /*0024*/ 	.byte	0x04, 0x12
        /*0026*/ 	.short	(.L_9 - .L_8)
	.align		4
.L_8:
        /*0028*/ 	.word	index@(triton_poi_fused__native_batch_norm_legit_no_training_22)
        /*002c*/ 	.word	0x00000000
.L_9:


//--------------------- .nv.info.triton_poi_fused__native_batch_norm_legit_no_training_22 --------------------------
	.section	.nv.info.triton_poi_fused__native_batch_norm_legit_no_training_22,"",@"SHT_CUDA_INFO"
	.sectionflags	@""
	.align	4


	//----- nvinfo : EIATTR_CUDA_API_VERSION
	.align		4
        /*0000*/ 	.byte	0x04, 0x37
        /*0002*/ 	.short	(.L_11 - .L_10)
.L_10:
        /*0004*/ 	.word	0x0000007c


	//----- nvinfo : EIATTR_KPARAM_INFO
	.align		4
.L_11:
        /*0008*/ 	.byte	0x04, 0x17
        /*000a*/ 	.short	(.L_13 - .L_12)
.L_12:
        /*000c*/ 	.word	0x00000000
        /*0010*/ 	.short	0x0006
        /*0012*/ 	.short	0x0030
        /*0014*/ 	.byte	0x00, 0xf0, 0x11, 0x00


	//----- nvinfo : EIATTR_KPARAM_INFO
	.align		4
.L_13:
        /*0018*/ 	.byte	0x04, 0x17
        /*001a*/ 	.short	(.L_15 - .L_14)
.L_14:
        /*001c*/ 	.word	0x00000000
        /*0020*/ 	.short	0x0005
        /*0022*/ 	.short	0x0028
        /*0024*/ 	.byte	0x00, 0xf4, 0x21, 0x00


	//----- nvinfo : EIATTR_KPARAM_INFO
	.align		4
.L_15:
        /*0028*/ 	.byte	0x04, 0x17
        /*002a*/ 	.short	(.L_17 - .L_16)
.L_16:
        /*002c*/ 	.word	0x00000000
        /*0030*/ 	.short	0x0004
        /*0032*/ 	.short	0x0020
        /*0034*/ 	.byte	0x00, 0xf4, 0x21, 0x00


	//----- nvinfo : EIATTR_KPARAM_INFO
	.align		4
.L_17:
        /*0038*/ 	.byte	0x04, 0x17
        /*003a*/ 	.short	(.L_19 - .L_18)
.L_18:
        /*003c*/ 	.word	0x00000000
        /*0040*/ 	.short	0x0003
        /*0042*/ 	.short	0x0018
        /*0044*/ 	.byte	0x00, 0xf4, 0x21, 0x00


	//----- nvinfo : EIATTR_KPARAM_INFO
	.align		4
.L_19:
        /*0048*/ 	.byte	0x04, 0x17
        /*004a*/ 	.short	(.L_21 - .L_20)
.L_20:
        /*004c*/ 	.word	0x00000000
        /*0050*/ 	.short	0x0002
        /*0052*/ 	.short	0x0010
        /*0054*/ 	.byte	0x00, 0xf4, 0x21, 0x00


	//----- nvinfo : EIATTR_KPARAM_INFO
	.align		4
.L_21:
        /*0058*/ 	.byte	0x04, 0x17
        /*005a*/ 	.short	(.L_23 - .L_22)
.L_22:
        /*005c*/ 	.word	0x00000000
        /*0060*/ 	.short	0x0001
        /*0062*/ 	.short	0x0008
        /*0064*/ 	.byte	0x00, 0xf4, 0x21, 0x00


	//----- nvinfo : EIATTR_KPARAM_INFO
	.align		4
.L_23:
        /*0068*/ 	.byte	0x04, 0x17
        /*006a*/ 	.short	(.L_25 - .L_24)
.L_24:
        /*006c*/ 	.word	0x00000000
        /*0070*/ 	.short	0x0000
        /*0072*/ 	.short	0x0000
        /*0074*/ 	.byte	0x00, 0xf4, 0x21, 0x00


	//----- nvinfo : EIATTR_SPARSE_MMA_MASK
	.align		4
.L_25:
        /*0078*/ 	.byte	0x03, 0x50
        /*007a*/ 	.short	0x0000


	//----- nvinfo : EIATTR_MAXREG_COUNT
	.align		4
        /*007c*/ 	.byte	0x03, 0x1b
        /*007e*/ 	.short	0x00ff


	//----- nvinfo : EIATTR_EXIT_INSTR_OFFSETS
	.align		4
        /*0080*/ 	.byte	0x04, 0x1c
        /*0082*/ 	.short	(.L_27 - .L_26)


	//   ....[0]....
.L_26:
        /*0084*/ 	.word	0x000002b0


	//----- nvinfo : EIATTR_REQNTID
	.align		4
.L_27:
        /*0088*/ 	.byte	0x04, 0x10
        /*008a*/ 	.short	(.L_29 - .L_28)
.L_28:
        /*008c*/ 	.word	0x00000080
        /*0090*/ 	.word	0x00000001
        /*0094*/ 	.word	0x00000001


	//----- nvinfo : EIATTR_CBANK_PARAM_SIZE
	.align		4
.L_29:
        /*0098*/ 	.byte	0x03, 0x19
        /*009a*/ 	.short	0x0034


	//----- nvinfo : EIATTR_PARAM_CBANK
	.align		4
        /*009c*/ 	.byte	0x04, 0x0a
        /*009e*/ 	.short	(.L_31 - .L_30)
	.align		4
.L_30:
        /*00a0*/ 	.word	index@(.nv.constant0.triton_poi_fused__native_batch_norm_legit_no_training_22)
        /*00a4*/ 	.short	0x0210
        /*00a6*/ 	.short	0x0034


	//----- nvinfo : EIATTR_SW_WAR
	.align		4
.L_31:
        /*00a8*/ 	.byte	0x04, 0x36
        /*00aa*/ 	.short	(.L_33 - .L_32)
.L_32:
        /*00ac*/ 	.word	0x00000008
.L_33:


//--------------------- .nv.callgraph             --------------------------
	.section	.nv.callgraph,"",@"SHT_CUDA_CALLGRAPH"
	.align	4
	.sectionentsize	8
	.align		4
        /*0000*/ 	.word	0x00000000
	.align		4
        /*0004*/ 	.word	0xffffffff
	.align		4
        /*0008*/ 	.word	0x00000000
	.align		4
        /*000c*/ 	.word	0xfffffffe
	.align		4
        /*0010*/ 	.word	0x00000000
	.align		4
        /*0014*/ 	.word	0xfffffffd
	.align		4
        /*0018*/ 	.word	0x00000000
	.align		4
        /*001c*/ 	.word	0xfffffffc


//--------------------- .nv.constant4             --------------------------
	.section	.nv.constant4,"a",@progbits
	.align	8
	.align		8
.nv.constant4:
        /*0000*/ 	.dword	_$_str
	.align		8
        /*0008*/ 	.dword	_$_str_$_2


//--------------------- .text.triton_poi_fused__native_batch_norm_legit_no_training_22 --------------------------
	.section	.text.triton_poi_fused__native_batch_norm_legit_no_training_22,"ax",@progbits
	.align	128
        .global         triton_poi_fused__native_batch_norm_legit_no_training_22
        .type           triton_poi_fused__native_batch_norm_legit_no_training_22,@function
        .size           triton_poi_fused__native_batch_norm_legit_no_training_22,(.L_x_1 - triton_poi_fused__native_batch_norm_legit_no_training_22)
        .other          triton_poi_fused__native_batch_norm_legit_no_training_22,@"STO_CUDA_ENTRY STV_DEFAULT"
triton_poi_fused__native_batch_norm_legit_no_training_22:
.text.triton_poi_fused__native_batch_norm_legit_no_training_22:
[----:B------:R-:W-:Y:S01]  /*0000*/  LDC R1, c[0x0][0x28] ;  /* 0x00000a00ff017b82 */ /* 0x000fe20000000800 */
[----:B------:R-:W1:Y:S07]  /*0010*/  S2R R0, SR_TID.X ;  /* 0x0000000000007919 */ /* 0x000e6e0000002100 */
[----:B------:R-:W2:Y:S01]  /*0020*/  LDC.64 R6, c[0x0][0x220] ;  /* 0x00008800ff067b82 */ /* 0x000ea20000000a00 */
[----:B------:R-:W-:Y:S01]  /*0030*/  ULDC.64 UR4, c[0x0][0x208] ;  /* 0x0000820000047ab9 */ /* 0x000fe20000000a00 */
[----:B------:R-:W3:Y:S06]  /*0040*/  S2R R3, SR_CTAID.X ;  /* 0x0000000000037919 */ /* 0x000eec0000002500 */
[----:B------:R-:W4:Y:S08]  /*0050*/  LDC.64 R4, c[0x0][0x218] ;  /* 0x00008600ff047b82 */ /* 0x000f300000000a00 */
[----:B------:R-:W5:Y:S08]  /*0060*/  LDC.64 R8, c[0x0][0x228] ;  /* 0x00008a00ff087b82 */ /* 0x000f700000000a00 */
[----:B------:R-:W5:Y:S01]  /*0070*/  LDC.64 R10, c[0x0][0x230] ;  /* 0x00008c00ff0a7b82 */ /* 0x000f620000000a00 */
[----:B-1----:R-:W-:-:S02]  /*0080*/  LOP3.LUT R0, R0, 0x7f, RZ, 0xc0, !PT ;  /* 0x0000007f00007812 */ /* 0x002fc400078ec0ff */
[----:B---3--:R-:W-:Y:S02]  /*0090*/  SHF.R.S32.HI R2, RZ, 0x18, R3 ;  /* 0x00000018ff027819 */ /* 0x008fe40000011403 */
[----:B------:R-:W-:Y:S02]  /*00a0*/  LEA R0, R3, R0, 0x7 ;  /* 0x0000000003007211 */ /* 0x000fe400078e38ff */
[----:B------:R-:W-:-:S04]  /*00b0*/  SGXT R3, R2, 0x1 ;  /* 0x000000010203781a */ /* 0x000fc80000000200 */
[----:B------:R-:W-:-:S04]  /*00c0*/  LEA.HI R3, R3, R0, RZ, 0x9 ;  /* 0x0000000003037211 */ /* 0x000fc800078f48ff */
[----:B------:R-:W-:-:S04]  /*00d0*/  LOP3.LUT R3, R3, 0xfffffe00, RZ, 0xc0, !PT ;  /* 0xfffffe0003037812 */ /* 0x000fc800078ec0ff */
[----:B------:R-:W-:Y:S02]  /*00e0*/  IADD3 R13, R0, -R3, RZ ;  /* 0x80000003000d7210 */ /* 0x000fe40007ffe0ff */
[----:B------:R-:W1:Y:S03]  /*00f0*/  LDC.64 R2, c[0x0][0x210] ;  /* 0x00008400ff027b82 */ /* 0x000e660000000a00 */
[----:B--2---:R-:W-:-:S06]  /*0100*/  IMAD.WIDE R6, R13, 0x4, R6 ;  /* 0x000000040d067825 */ /* 0x004fcc00078e0206 */
[----:B------:R-:W2:Y:S01]  /*0110*/  LDG.E.EL R6, desc[UR4][R6.64] ;  /* 0x0000000406067981 */ /* 0x000ea2000c2e1900 */
[----:B----4-:R-:W-:-:S04]  /*0120*/  IMAD.WIDE R4, R13, 0x4, R4 ;  /* 0x000000040d047825 */ /* 0x010fc800078e0204 */
[C---:B-----5:R-:W-:Y:S02]  /*0130*/  IMAD.WIDE R8, R13.reuse, 0x4, R8 ;  /* 0x000000040d087825 */ /* 0x060fe400078e0208 */
[----:B------:R3:W4:Y:S02]  /*0140*/  LDG.E.EL R5, desc[UR4][R4.64] ;  /* 0x0000000404057981 */ /* 0x000724000c2e1900 */
[----:B0-----:R-:W-:Y:S02]  /*0150*/  IMAD.WIDE R10, R13, 0x4, R10 ;  /* 0x000000040d0a7825 */ /* 0x001fe400078e020a */
[----:B------:R-:W5:Y:S02]  /*0160*/  LDG.E.EL R8, desc[UR4][R8.64] ;  /* 0x0000000408087981 */ /* 0x000f64000c2e1900 */
[C---:B-1----:R-:W-:Y:S02]  /*0170*/  IMAD.WIDE R2, R0.reuse, 0x4, R2 ;  /* 0x0000000400027825 */ /* 0x042fe400078e0202 */
[----:B------:R-:W5:Y:S04]  /*0180*/  LDG.E.EL R11, desc[UR4][R10.64] ;  /* 0x000000040a0b7981 */ /* 0x000f68000c2e1900 */
[----:B------:R0:W4:Y:S01]  /*0190*/  LDG.E R12, desc[UR4][R2.64] ;  /* 0x00000004020c7981 */ /* 0x000122000c1e1900 */
[----:B---3--:R-:W-:Y:S01]  /*01a0*/  HFMA2.MMA R4, -RZ, RZ, 1.625, 0 ;  /* 0x3e800000ff047435 */ /* 0x008fe200000001ff */
[----:B0-----:R-:W0:Y:S02]  /*01b0*/  LDC.64 R2, c[0x0][0x238] ;  /* 0x00008e00ff027b82 */ /* 0x001e240000000a00 */
[----:B0-----:R-:W-:-:S04]  /*01c0*/  IMAD.WIDE R2, R0, 0x4, R2 ;  /* 0x0000000400027825 */ /* 0x001fc800078e0202 */
[----:B--2---:R-:W-:-:S04]  /*01d0*/  FADD R6, R6, 9.9999997473787516356e-06 ;  /* 0x3727c5ac06067421 */ /* 0x004fc80000000000 */
[----:B------:R-:W0:Y:S02]  /*01e0*/  MUFU.SQRT R7, R6 ;  /* 0x0000000600077308 */ /* 0x000e240000002000 */
[C---:B0-----:R-:W-:Y:S02]  /*01f0*/  FSETP.GT.AND P0, PT, R7.reuse, 8.50705917302346158658e+37, PT ;  /* 0x7e8000000700780b */ /* 0x041fe40003f04000 */
[----:B------:R-:W-:-:S11]  /*0200*/  FSETP.GEU.AND P1, PT, R7, 1.175494350822287508e-38, PT ;  /* 0x008000000700780b */ /* 0x000fd60003f2e000 */
[----:B------:R-:W-:-:S04]  /*0210*/  @P0 FMUL R7, R7, 0.25 ;  /* 0x3e80000007070820 */ /* 0x000fc80000400000 */
[----:B------:R-:W-:-:S06]  /*0220*/  @!P1 FMUL R7, R7, 16777216 ;  /* 0x4b80000007079820 */ /* 0x000fcc0000400000 */
[----:B------:R-:W0:Y:S01]  /*0230*/  MUFU.RCP R7, R7 ;  /* 0x0000000700077308 */ /* 0x000e220000001000 */
[----:B------:R-:W-:Y:S01]  /*0240*/  FSEL R4, R4, 1, P0 ;  /* 0x3f80000004047808 */ /* 0x000fe20000000000 */
[----:B----4-:R-:W-:-:S04]  /*0250*/  FADD R5, R12, -R5 ;  /* 0x800000050c057221 */ /* 0x010fc80000000000 */
[----:B------:R-:W-:-:S04]  /*0260*/  @!P1 FMUL R4, R4, 16777216 ;  /* 0x4b80000004049820 */ /* 0x000fc80000400000 */
[----:B0-----:R-:W-:-:S04]  /*0270*/  FMUL R4, R7, R4 ;  /* 0x0000000407047220 */ /* 0x001fc80000400000 */
[----:B------:R-:W-:-:S04]  /*0280*/  FMUL R4, R5, R4 ;  /* 0x0000000405047220 */ /* 0x000fc80000400000 */
[----:B-----5:R-:W-:-:S05]  /*0290*/  FFMA R11, R8, R4, R11 ;  /* 0x00000004080b7223 */ /* 0x020fca000000000b */
[----:B------:R-:W-:Y:S01]  /*02a0*/  STG.E desc[UR4][R2.64], R11 ;  /* 0x0000000b02007986 */ /* 0x000fe2000c101904 */
[----:B------:R-:W-:Y:S05]  /*02b0*/  EXIT ;  /* 0x000000000000794d */ /* 0x000fea0003800000 */
.L_x_0:
[----:B------:R-:W-:-:S00]  /*02c0*/  BRA `(.L_x_0) ;  /* 0xfffffffc00fc7947 */ /* 0x000fc0000383ffff */
[----:B------:R-:W-:-:S00]  /*02d0*/  NOP ;  /* 0x0000000000007918 */ /* 0x000fc00000000000 */
        /* <DEDUP_REMOVED lines=10> */
.L_x_1:


//--------------------- .nv.global.init           --------------------------
	.section	.nv.global.init,"aw",@progbits
.nv.global.init:
	.type		_$_str,@object
	.size		_$_str,(_$_str_$_2 - _$_str)
_$_str:
        /*0000*/ 	.byte	0x5f, 0x5f, 0x43, 0x55, 0x44, 0x41, 0x5f, 0x46, 0x54, 0x5a, 0x00
	.type		_$_str_$_2,@object
	.size		_$_str_$_2,(.L_1 - _$_str_$_2)
_$_str_$_2:
        /*000b*/ 	.byte	0x5f, 0x5f, 0x43, 0x55, 0x44, 0x41, 0x5f, 0x50, 0x52, 0x45, 0x43, 0x5f, 0x53, 0x51, 0x52, 0x54
        /*001b*/ 	.byte	0x00
.L_1:


//--------------------- .nv.constant0.triton_poi_fused__native_batch_norm_legit_no_training_22 --------------------------
	.section	.nv.constant0.triton_poi_fused__native_batch_norm_legit_no_training_22,"a",@progbits
	.sectionflags	@""
	.align	4
.nv.constant0.triton_poi_fused__native_batch_norm_legit_no_training_22:
	.zero		580
